	.headerflags	@"EF_CUDA_TEXMODE_UNIFIED EF_CUDA_64BIT_ADDRESS EF_CUDA_ACCELERATORS EF_CUDA_SM90 EF_CUDA_VIRTUAL_SM(EF_CUDA_SM90)"
	.elftype	@"ET_EXEC"


//--------------------- .nv.info                  --------------------------
	.section	.nv.info,"",@"SHT_CUDA_INFO"
	.align	4


	//----- nvinfo : EIATTR_REGCOUNT
	.align		4
        /*0000*/ 	.byte	0x04, 0x2f
        /*0002*/ 	.short	(.L_3 - .L_2)
	.align		4
.L_2:
        /*0004*/ 	.word	index@(triton_poi_fused__native_batch_norm_legit_no_training_convolution_leaky_relu_9)
        /*0008*/ 	.word	0x00000016


	//----- nvinfo : EIATTR_MIN_STACK_SIZE
	.align		4
.L_3:
        /*000c*/ 	.byte	0x04, 0x12
        /*000e*/ 	.short	(.L_5 - .L_4)
	.align		4
.L_4:
        /*0010*/ 	.word	index@(triton_poi_fused__native_batch_norm_legit_no_training_convolution_leaky_relu_9)
        /*0014*/ 	.word	0x00000000


	//----- nvinfo : EIATTR_FRAME_SIZE
	.align		4
.L_5:
        /*0018*/ 	.byte	0x04, 0x11
        /*001a*/ 	.short	(.L_7 - .L_6)
	.align		4
.L_6:
        /*001c*/ 	.word	index@(triton_poi_fused__native_batch_norm_legit_no_training_convolution_leaky_relu_9)
        /*0020*/ 	.word	0x00000000


	//----- nvinfo : EIATTR_MIN_STACK_SIZE
	.align		4
.L_7:
        /*0024*/ 	.byte	0x04, 0x12
        /*0026*/ 	.short	(.L_9 - .L_8)
	.align		4
.L_8:
        /*0028*/ 	.word	index@(triton_poi_fused__native_batch_norm_legit_no_training_convolution_leaky_relu_9)
        /*002c*/ 	.word	0x00000000
.L_9:


//--------------------- .nv.info.triton_poi_fused__native_batch_norm_legit_no_training_convolution_leaky_relu_9 --------------------------
	.section	.nv.info.triton_poi_fused__native_batch_norm_legit_no_training_convolution_leaky_relu_9,"",@"SHT_CUDA_INFO"
	.sectionflags	@""
	.align	4


	//----- nvinfo : EIATTR_CUDA_API_VERSION
	.align		4
        /*0000*/ 	.byte	0x04, 0x37
        /*0002*/ 	.short	(.L_11 - .L_10)
.L_10:
        /*0004*/ 	.word	0x0000007c


	//----- nvinfo : EIATTR_KPARAM_INFO
	.align		4
.L_11:
        /*0008*/ 	.byte	0x04, 0x17
        /*000a*/ 	.short	(.L_13 - .L_12)
.L_12:
        /*000c*/ 	.word	0x00000000
        /*0010*/ 	.short	0x0007
        /*0012*/ 	.short	0x0038
        /*0014*/ 	.byte	0x00, 0xf0, 0x11, 0x00


	//----- nvinfo : EIATTR_KPARAM_INFO
	.align		4
.L_13:
        /*0018*/ 	.byte	0x04, 0x17
        /*001a*/ 	.short	(.L_15 - .L_14)
.L_14:
        /*001c*/ 	.word	0x00000000
        /*0020*/ 	.short	0x0006
        /*0022*/ 	.short	0x0030
        /*0024*/ 	.byte	0x00, 0xf4, 0x21, 0x00


	//----- nvinfo : EIATTR_KPARAM_INFO
	.align		4
.L_15:
        /*0028*/ 	.byte	0x04, 0x17
        /*002a*/ 	.short	(.L_17 - .L_16)
.L_16:
        /*002c*/ 	.word	0x00000000
        /*0030*/ 	.short	0x0005
        /*0032*/ 	.short	0x0028
        /*0034*/ 	.byte	0x00, 0xf4, 0x21, 0x00


	//----- nvinfo : EIATTR_KPARAM_INFO
	.align		4
.L_17:
        /*0038*/ 	.byte	0x04, 0x17
        /*003a*/ 	.short	(.L_19 - .L_18)
.L_18:
        /*003c*/ 	.word	0x00000000
        /*0040*/ 	.short	0x0004
        /*0042*/ 	.short	0x0020
        /*0044*/ 	.byte	0x00, 0xf4, 0x21, 0x00


	//----- nvinfo : EIATTR_KPARAM_INFO
	.align		4
.L_19:
        /*0048*/ 	.byte	0x04, 0x17
        /*004a*/ 	.short	(.L_21 - .L_20)
.L_20:
        /*004c*/ 	.word	0x00000000
        /*0050*/ 	.short	0x0003
        /*0052*/ 	.short	0x0018
        /*0054*/ 	.byte	0x00, 0xf4, 0x21, 0x00


	//----- nvinfo : EIATTR_KPARAM_INFO
	.align		4
.L_21:
        /*0058*/ 	.byte	0x04, 0x17
        /*005a*/ 	.short	(.L_23 - .L_22)
.L_22:
        /*005c*/ 	.word	0x00000000
        /*0060*/ 	.short	0x0002
        /*0062*/ 	.short	0x0010
        /*0064*/ 	.byte	0x00, 0xf4, 0x21, 0x00


	//----- nvinfo : EIATTR_KPARAM_INFO
	.align		4
.L_23:
        /*0068*/ 	.byte	0x04, 0x17
        /*006a*/ 	.short	(.L_25 - .L_24)
.L_24:
        /*006c*/ 	.word	0x00000000
        /*0070*/ 	.short	0x0001
        /*0072*/ 	.short	0x0008
        /*0074*/ 	.byte	0x00, 0xf4, 0x21, 0x00


	//----- nvinfo : EIATTR_KPARAM_INFO
	.align		4
.L_25:
        /*0078*/ 	.byte	0x04, 0x17
        /*007a*/ 	.short	(.L_27 - .L_26)
.L_26:
        /*007c*/ 	.word	0x00000000
        /*0080*/ 	.short	0x0000
        /*0082*/ 	.short	0x0000
        /*0084*/ 	.byte	0x00, 0xf4, 0x21, 0x00


	//----- nvinfo : EIATTR_SPARSE_MMA_MASK
	.align		4
.L_27:
        /*0088*/ 	.byte	0x03, 0x50
        /*008a*/ 	.short	0x0000


	//----- nvinfo : EIATTR_MAXREG_COUNT
	.align		4
        /*008c*/ 	.byte	0x03, 0x1b
        /*008e*/ 	.short	0x00ff


	//----- nvinfo : EIATTR_EXIT_INSTR_OFFSETS
	.align		4
        /*0090*/ 	.byte	0x04, 0x1c
        /*0092*/ 	.short	(.L_29 - .L_28)


	//   ....[0]....
.L_28:
        /*0094*/ 	.word	0x00000350


	//   ....[1]....
        /*0098*/ 	.word	0x00000370


	//----- nvinfo : EIATTR_REQNTID
	.align		4
.L_29:
        /*009c*/ 	.byte	0x04, 0x10
        /*009e*/ 	.short	(.L_31 - .L_30)
.L_30:
        /*00a0*/ 	.word	0x00000080
        /*00a4*/ 	.word	0x00000001
        /*00a8*/ 	.word	0x00000001


	//----- nvinfo : EIATTR_CBANK_PARAM_SIZE
	.align		4
.L_31:
        /*00ac*/ 	.byte	0x03, 0x19
        /*00ae*/ 	.short	0x003c


	//----- nvinfo : EIATTR_PARAM_CBANK
	.align		4
        /*00b0*/ 	.byte	0x04, 0x0a
        /*00b2*/ 	.short	(.L_33 - .L_32)
	.align		4
.L_32:
        /*00b4*/ 	.word	index@(.nv.constant0.triton_poi_fused__native_batch_norm_legit_no_training_convolution_leaky_relu_9)
        /*00b8*/ 	.short	0x0210
        /*00ba*/ 	.short	0x003c


	//----- nvinfo : EIATTR_SW_WAR
	.align		4
.L_33:
        /*00bc*/ 	.byte	0x04, 0x36
        /*00be*/ 	.short	(.L_35 - .L_34)
.L_34:
        /*00c0*/ 	.word	0x00000008
.L_35:


//--------------------- .nv.callgraph             --------------------------
	.section	.nv.callgraph,"",@"SHT_CUDA_CALLGRAPH"
	.align	4
	.sectionentsize	8
	.align		4
        /*0000*/ 	.word	0x00000000
	.align		4
        /*0004*/ 	.word	0xffffffff
	.align		4
        /*0008*/ 	.word	0x00000000
	.align		4
        /*000c*/ 	.word	0xfffffffe
	.align		4
        /*0010*/ 	.word	0x00000000
	.align		4
        /*0014*/ 	.word	0xfffffffd
	.align		4
        /*0018*/ 	.word	0x00000000
	.align		4
        /*001c*/ 	.word	0xfffffffc


//--------------------- .nv.constant4             --------------------------
	.section	.nv.constant4,"a",@progbits
	.align	8
	.align		8
.nv.constant4:
        /*0000*/ 	.dword	_$_str
	.align		8
        /*0008*/ 	.dword	_$_str_$_2


//--------------------- .text.triton_poi_fused__native_batch_norm_legit_no_training_convolution_leaky_relu_9 --------------------------
	.section	.text.triton_poi_fused__native_batch_norm_legit_no_training_convolution_leaky_relu_9,"ax",@progbits
	.align	128
        .global         triton_poi_fused__native_batch_norm_legit_no_training_convolution_leaky_relu_9
        .type           triton_poi_fused__native_batch_norm_legit_no_training_convolution_leaky_relu_9,@function
        .size           triton_poi_fused__native_batch_norm_legit_no_training_convolution_leaky_relu_9,(.L_x_1 - triton_poi_fused__native_batch_norm_legit_no_training_convolution_leaky_relu_9)
        .other          triton_poi_fused__native_batch_norm_legit_no_training_convolution_leaky_relu_9,@"STO_CUDA_ENTRY STV_DEFAULT"
triton_poi_fused__native_batch_norm_legit_no_training_convolution_leaky_relu_9:
.text.triton_poi_fused__native_batch_norm_legit_no_training_convolution_leaky_relu_9:
[----:B------:R-:W0:Y:S01]  /*0000*/  LDC R1, c[0x0][0x28] ;  /* 0x00000a00ff017b82 */ /* 0x000e220000000800 */
[----:B------:R-:W1:Y:S07]  /*0010*/  S2R R0, SR_TID.X ;  /* 0x0000000000007919 */ /* 0x000e6e0000002100 */
[----:B------:R-:W2:Y:S01]  /*0020*/  LDC.64 R12, c[0x0][0x230] ;  /* 0x00008c00ff0c7b82 */ /* 0x000ea20000000a00 */
[----:B------:R-:W-:Y:S01]  /*0030*/  CS2R R4, SRZ ;  /* 0x0000000000047805 */ /* 0x000fe2000001ff00 */
[----:B------:R-:W-:Y:S01]  /*0040*/  ULDC.64 UR4, c[0x0][0x208] ;  /* 0x0000820000047ab9 */ /* 0x000fe20000000a00 */
[----:B------:R-:W3:Y:S05]  /*0050*/  S2R R3, SR_CTAID.X ;  /* 0x0000000000037919 */ /* 0x000eea0000002500 */
[----:B------:R-:W4:Y:S08]  /*0060*/  LDC.64 R10, c[0x0][0x220] ;  /* 0x00008800ff0a7b82 */ /* 0x000f300000000a00 */
[----:B------:R-:W5:Y:S08]  /*0070*/  LDC.64 R14, c[0x0][0x228] ;  /* 0x00008a00ff0e7b82 */ /* 0x000f700000000a00 */
[----:B------:R-:W5:Y:S01]  /*0080*/  LDC.64 R16, c[0x0][0x238] ;  /* 0x00008e00ff107b82 */ /* 0x000f620000000a00 */
[----:B-1----:R-:W-:-:S07]  /*0090*/  LOP3.LUT R0, R0, 0x7f, RZ, 0xc0, !PT ;  /* 0x0000007f00007812 */ /* 0x002fce00078ec0ff */
[----:B------:R-:W1:Y:S01]  /*00a0*/  LDC.64 R6, c[0x0][0x240] ;  /* 0x00009000ff067b82 */ /* 0x000e620000000a00 */
[----:B---3--:R-:W-:Y:S02]  /*00b0*/  SHF.R.S32.HI R2, RZ, 0x18, R3 ;  /* 0x00000018ff027819 */ /* 0x008fe40000011403 */
[----:B------:R-:W-:Y:S02]  /*00c0*/  LEA R0, R3, R0, 0x7 ;  /* 0x0000000003007211 */ /* 0x000fe400078e38ff */
[----:B------:R-:W-:Y:S02]  /*00d0*/  SGXT R3, R2, 0x1 ;  /* 0x000000010203781a */ /* 0x000fe40000000200 */
[----:B------:R-:W-:Y:S02]  /*00e0*/  ISETP.GE.AND P0, PT, R0, 0x200, PT ;  /* 0x000002000000780c */ /* 0x000fe40003f06270 */
[----:B------:R-:W-:-:S04]  /*00f0*/  LEA.HI R3, R3, R0, RZ, 0x7 ;  /* 0x0000000003037211 */ /* 0x000fc800078f38ff */
[----:B------:R-:W-:-:S04]  /*0100*/  LOP3.LUT R3, R3, 0xffffff80, RZ, 0xc0, !PT ;  /* 0xffffff8003037812 */ /* 0x000fc800078ec0ff */
[----:B------:R-:W-:Y:S02]  /*0110*/  IADD3 R19, R0, -R3, RZ ;  /* 0x8000000300137210 */ /* 0x000fe40007ffe0ff */
[----:B------:R-:W3:Y:S03]  /*0120*/  LDC.64 R2, c[0x0][0x210] ;  /* 0x00008400ff027b82 */ /* 0x000ee60000000a00 */
[----:B--2---:R-:W-:-:S05]  /*0130*/  IMAD.WIDE R12, R19, 0x4, R12 ;  /* 0x00000004130c7825 */ /* 0x004fca00078e020c */
[----:B------:R5:W2:Y:S01]  /*0140*/  @!P0 LDG.E.EL R4, desc[UR4][R12.64] ;  /* 0x000000040c048981 */ /* 0x000aa2000c2e1900 */
[----:B------:R-:W-:Y:S01]  /*0150*/  CS2R R8, SRZ ;  /* 0x0000000000087805 */ /* 0x000fe2000001ff00 */
[----:B----4-:R-:W-:-:S05]  /*0160*/  IMAD.WIDE R10, R19, 0x4, R10 ;  /* 0x00000004130a7825 */ /* 0x010fca00078e020a */
[----:B------:R4:W2:Y:S01]  /*0170*/  @!P0 LDG.E.EL R5, desc[UR4][R10.64] ;  /* 0x000000040a058981 */ /* 0x0008a2000c2e1900 */
[----:B-----5:R-:W-:-:S04]  /*0180*/  IMAD.WIDE R12, R19, 0x4, R14 ;  /* 0x00000004130c7825 */ /* 0x020fc800078e020e */
[----:B---3--:R-:W-:Y:S01]  /*0190*/  IMAD.WIDE R2, R0, 0x4, R2 ;  /* 0x0000000400027825 */ /* 0x008fe200078e0202 */
[----:B------:R-:W3:Y:S04]  /*01a0*/  @!P0 LDG.E.EL R9, desc[UR4][R12.64] ;  /* 0x000000040c098981 */ /* 0x000ee8000c2e1900 */
[----:B------:R-:W5:Y:S01]  /*01b0*/  @!P0 LDG.E R8, desc[UR4][R2.64] ;  /* 0x0000000402088981 */ /* 0x000f62000c1e1900 */
[----:B0-----:R-:W-:Y:S01]  /*01c0*/  IMAD.WIDE R14, R19, 0x4, R16 ;  /* 0x00000004130e7825 */ /* 0x001fe200078e0210 */
[----:B------:R-:W-:-:S03]  /*01d0*/  CS2R R16, SRZ ;  /* 0x0000000000107805 */ /* 0x000fc6000001ff00 */
[----:B-1----:R-:W-:-:S03]  /*01e0*/  IMAD.WIDE R6, R19, 0x4, R6 ;  /* 0x0000000413067825 */ /* 0x002fc600078e0206 */
[----:B------:R-:W3:Y:S04]  /*01f0*/  @!P0 LDG.E.EL R16, desc[UR4][R14.64] ;  /* 0x000000040e108981 */ /* 0x000ee8000c2e1900 */
[----:B------:R0:W3:Y:S01]  /*0200*/  @!P0 LDG.E.EL R17, desc[UR4][R6.64] ;  /* 0x0000000406118981 */ /* 0x0000e2000c2e1900 */
[----:B----4-:R-:W-:Y:S01]  /*0210*/  HFMA2.MMA R11, -RZ, RZ, 1.625, 0 ;  /* 0x3e800000ff0b7435 */ /* 0x010fe200000001ff */
[----:B--2---:R-:W-:-:S04]  /*0220*/  FADD R4, R4, 9.9999997473787516356e-06 ;  /* 0x3727c5ac04047421 */ /* 0x004fc80000000000 */
[----:B------:R-:W1:Y:S02]  /*0230*/  MUFU.SQRT R18, R4 ;  /* 0x0000000400127308 */ /* 0x000e640000002000 */
[C---:B-1----:R-:W-:Y:S02]  /*0240*/  FSETP.GT.AND P1, PT, R18.reuse, 8.50705917302346158658e+37, PT ;  /* 0x7e8000001200780b */ /* 0x042fe40003f24000 */
[----:B------:R-:W-:-:S11]  /*0250*/  FSETP.GEU.AND P2, PT, R18, 1.175494350822287508e-38, PT ;  /* 0x008000001200780b */ /* 0x000fd60003f4e000 */
[----:B------:R-:W-:-:S04]  /*0260*/  @P1 FMUL R18, R18, 0.25 ;  /* 0x3e80000012121820 */ /* 0x000fc80000400000 */
[----:B------:R-:W-:-:S06]  /*0270*/  @!P2 FMUL R18, R18, 16777216 ;  /* 0x4b8000001212a820 */ /* 0x000fcc0000400000 */
[----:B------:R-:W0:Y:S01]  /*0280*/  MUFU.RCP R18, R18 ;  /* 0x0000001200127308 */ /* 0x000e220000001000 */
[----:B------:R-:W-:Y:S01]  /*0290*/  FSEL R11, R11, 1, P1 ;  /* 0x3f8000000b0b7808 */ /* 0x000fe20000800000 */
[----:B-----5:R-:W-:Y:S02]  /*02a0*/  FADD R8, R5, R8 ;  /* 0x0000000805087221 */ /* 0x020fe40000000000 */
[----:B------:R-:W1:Y:S02]  /*02b0*/  LDC.64 R4, c[0x0][0x218] ;  /* 0x00008600ff047b82 */ /* 0x000e640000000a00 */
[----:B------:R-:W-:Y:S01]  /*02c0*/  @!P2 FMUL R11, R11, 16777216 ;  /* 0x4b8000000b0ba820 */ /* 0x000fe20000400000 */
[----:B---3--:R-:W-:-:S03]  /*02d0*/  FADD R9, R8, -R9 ;  /* 0x8000000908097221 */ /* 0x008fc60000000000 */
[----:B0-----:R-:W-:-:S04]  /*02e0*/  FMUL R6, R18, R11 ;  /* 0x0000000b12067220 */ /* 0x001fc80000400000 */
[----:B------:R-:W-:-:S04]  /*02f0*/  FMUL R6, R9, R6 ;  /* 0x0000000609067220 */ /* 0x000fc80000400000 */
[----:B------:R-:W-:-:S05]  /*0300*/  FFMA R17, R6, R16, R17 ;  /* 0x0000001006117223 */ /* 0x000fca0000000011 */
[----:B------:R-:W-:Y:S01]  /*0310*/  FSETP.GT.AND P1, PT, R17, RZ, PT ;  /* 0x000000ff1100720b */ /* 0x000fe20003f24000 */
[----:B------:R0:W-:Y:S01]  /*0320*/  @!P0 STG.E desc[UR4][R2.64], R8 ;  /* 0x0000000802008986 */ /* 0x0001e2000c101904 */
[----:B-1----:R-:W-:-:S11]  /*0330*/  IMAD.WIDE R4, R0, 0x4, R4 ;  /* 0x0000000400047825 */ /* 0x002fd600078e0204 */
[----:B------:R-:W-:Y:S01]  /*0340*/  @!P1 FMUL R17, R17, 0.20000000298023223877 ;  /* 0x3e4ccccd11119820 */ /* 0x000fe20000400000 */
[----:B0-----:R-:W-:Y:S06]  /*0350*/  @P0 EXIT ;  /* 0x000000000000094d */ /* 0x001fec0003800000 */
[----:B------:R-:W-:Y:S01]  /*0360*/  STG.E desc[UR4][R4.64], R17 ;  /* 0x0000001104007986 */ /* 0x000fe2000c101904 */
[----:B------:R-:W-:Y:S05]  /*0370*/  EXIT ;  /* 0x000000000000794d */ /* 0x000fea0003800000 */
.L_x_0:
[----:B------:R-:W-:-:S00]  /*0380*/  BRA `(.L_x_0) ;  /* 0xfffffffc00fc7947 */ /* 0x000fc0000383ffff */
[----:B------:R-:W-:-:S00]  /*0390*/  NOP ;  /* 0x0000000000007918 */ /* 0x000fc00000000000 */
        /* <DEDUP_REMOVED lines=14> */
.L_x_1:


//--------------------- .nv.global.init           --------------------------
	.section	.nv.global.init,"aw",@progbits
.nv.global.init:
	.type		_$_str,@object
	.size		_$_str,(_$_str_$_2 - _$_str)
_$_str:
        /*0000*/ 	.byte	0x5f, 0x5f, 0x43, 0x55, 0x44, 0x41, 0x5f, 0x46, 0x54, 0x5a, 0x00
	.type		_$_str_$_2,@object
	.size		_$_str_$_2,(.L_1 - _$_str_$_2)
_$_str_$_2:
        /*000b*/ 	.byte	0x5f, 0x5f, 0x43, 0x55, 0x44, 0x41, 0x5f, 0x50, 0x52, 0x45, 0x43, 0x5f, 0x53, 0x51, 0x52, 0x54
        /*001b*/ 	.byte	0x00
.L_1:


//--------------------- .nv.constant0.triton_poi_fused__native_batch_norm_legit_no_training_convolution_leaky_relu_9 --------------------------
	.section	.nv.constant0.triton_poi_fused__native_batch_norm_legit_no_training_convolution_leaky_relu_9,"a",@progbits
	.sectionflags	@""
	.align	4
.nv.constant0.triton_poi_fused__native_batch_norm_legit_no_training_convolution_leaky_relu_9:
	.zero		588
